//
// Generated by NVIDIA NVVM Compiler
//
// Compiler Build ID: CL-36424714
// Cuda compilation tools, release 13.0, V13.0.88
// Based on NVVM 20.0.0
//

.version 9.0
.target sm_100
.address_size 64

	// .globl	_Z16trapezoid_kernelddiPd
.func  (.param .align 16 .b8 func_retval0[16]) __internal_trig_reduction_slowpathd
(
	.param .b64 __internal_trig_reduction_slowpathd_param_0
)
;
.global .align 8 .b8 __cudart_i2opi_d[144] = {8, 93, 141, 31, 177, 95, 251, 107, 234, 146, 82, 138, 247, 57, 7, 61, 123, 241, 229, 235, 199, 186, 39, 117, 45, 234, 95, 158, 102, 63, 70, 79, 183, 9, 203, 39, 207, 126, 54, 109, 31, 109, 10, 90, 139, 17, 47, 239, 15, 152, 5, 222, 255, 151, 248, 31, 59, 40, 249, 189, 139, 95, 132, 156, 244, 57, 83, 131, 57, 214, 145, 57, 65, 126, 95, 180, 38, 112, 156, 233, 132, 68, 187, 46, 245, 53, 130, 232, 62, 167, 41, 177, 28, 235, 29, 254, 28, 146, 209, 9, 234, 46, 73, 6, 224, 210, 77, 66, 58, 110, 36, 183, 97, 197, 187, 222, 171, 99, 81, 254, 65, 144, 67, 60, 153, 149, 98, 219, 192, 221, 52, 245, 209, 87, 39, 252, 41, 21, 68, 78, 110, 131, 249, 162};
.global .align 16 .b8 __cudart_sin_cos_coeffs[128] = {70, 210, 176, 44, 241, 229, 90, 190, 146, 227, 172, 105, 227, 29, 199, 62, 161, 98, 219, 25, 160, 1, 42, 191, 24, 8, 17, 17, 17, 17, 129, 63, 84, 85, 85, 85, 85, 85, 197, 191, 0, 0, 0, 0, 0, 0, 0, 0, 0, 0, 0, 0, 0, 0, 0, 0, 100, 129, 253, 32, 131, 255, 168, 189, 40, 133, 239, 193, 167, 238, 33, 62, 217, 230, 6, 142, 79, 126, 146, 190, 233, 188, 221, 25, 160, 1, 250, 62, 71, 93, 193, 22, 108, 193, 86, 191, 81, 85, 85, 85, 85, 85, 165, 63, 0, 0, 0, 0, 0, 0, 224, 191, 0, 0, 0, 0, 0, 0, 240, 63};

.visible .entry _Z16trapezoid_kernelddiPd(
	.param .f64 _Z16trapezoid_kernelddiPd_param_0,
	.param .f64 _Z16trapezoid_kernelddiPd_param_1,
	.param .u32 _Z16trapezoid_kernelddiPd_param_2,
	.param .u64 .ptr .align 1 _Z16trapezoid_kernelddiPd_param_3
)
{
	.reg .pred 	%p<12>;
	.reg .b32 	%r<43>;
	.reg .b64 	%rd<9>;
	.reg .b64 	%fd<84>;

	ld.param.f64 	%fd17, [_Z16trapezoid_kernelddiPd_param_0];
	ld.param.f64 	%fd18, [_Z16trapezoid_kernelddiPd_param_1];
	ld.param.u32 	%r15, [_Z16trapezoid_kernelddiPd_param_2];
	ld.param.u64 	%rd1, [_Z16trapezoid_kernelddiPd_param_3];
	mov.u32 	%r16, %ctaid.x;
	mov.u32 	%r17, %ntid.x;
	mov.u32 	%r18, %tid.x;
	mad.lo.s32 	%r1, %r16, %r17, %r18;
	setp.lt.s32 	%p1, %r1, 1;
	setp.ge.s32 	%p2, %r1, %r15;
	or.pred  	%p3, %p1, %p2;
	@%p3 bra 	$L__BB0_13;
	cvt.rn.f64.u32 	%fd19, %r1;
	fma.rn.f64 	%fd1, %fd18, %fd19, %fd17;
	abs.f64 	%fd2, %fd1;
	setp.neu.f64 	%p4, %fd2, 0d7FF0000000000000;
	@%p4 bra 	$L__BB0_3;
	mov.f64 	%fd25, 0d0000000000000000;
	mul.rn.f64 	%fd80, %fd1, %fd25;
	mov.b32 	%r38, 0;
	bra.uni 	$L__BB0_5;
$L__BB0_3:
	mul.f64 	%fd20, %fd1, 0d3FE45F306DC9C883;
	cvt.rni.s32.f64 	%r38, %fd20;
	cvt.rn.f64.s32 	%fd21, %r38;
	fma.rn.f64 	%fd22, %fd21, 0dBFF921FB54442D18, %fd1;
	fma.rn.f64 	%fd23, %fd21, 0dBC91A62633145C00, %fd22;
	fma.rn.f64 	%fd80, %fd21, 0dB97B839A252049C0, %fd23;
	setp.ltu.f64 	%p5, %fd2, 0d41E0000000000000;
	@%p5 bra 	$L__BB0_5;
	{ // callseq 0, 0
	.param .b64 param0;
	st.param.f64 	[param0], %fd1;
	.param .align 16 .b8 retval0[16];
	call.uni (retval0), 
	__internal_trig_reduction_slowpathd, 
	(
	param0
	);
	ld.param.f64 	%fd80, [retval0];
	ld.param.b32 	%r38, [retval0+8];
	} // callseq 0
$L__BB0_5:
	shl.b32 	%r22, %r38, 6;
	cvt.u64.u32 	%rd2, %r22;
	and.b64  	%rd3, %rd2, 64;
	mov.u64 	%rd4, __cudart_sin_cos_coeffs;
	add.s64 	%rd5, %rd4, %rd3;
	mul.rn.f64 	%fd26, %fd80, %fd80;
	and.b32  	%r23, %r38, 1;
	setp.eq.b32 	%p6, %r23, 1;
	selp.f64 	%fd27, 0dBDA8FF8320FD8164, 0d3DE5DB65F9785EBA, %p6;
	ld.global.nc.v2.f64 	{%fd28, %fd29}, [%rd5];
	fma.rn.f64 	%fd30, %fd27, %fd26, %fd28;
	fma.rn.f64 	%fd31, %fd30, %fd26, %fd29;
	ld.global.nc.v2.f64 	{%fd32, %fd33}, [%rd5+16];
	fma.rn.f64 	%fd34, %fd31, %fd26, %fd32;
	fma.rn.f64 	%fd35, %fd34, %fd26, %fd33;
	ld.global.nc.v2.f64 	{%fd36, %fd37}, [%rd5+32];
	fma.rn.f64 	%fd38, %fd35, %fd26, %fd36;
	fma.rn.f64 	%fd39, %fd38, %fd26, %fd37;
	fma.rn.f64 	%fd40, %fd39, %fd80, %fd80;
	fma.rn.f64 	%fd41, %fd39, %fd26, 0d3FF0000000000000;
	selp.f64 	%fd42, %fd41, %fd40, %p6;
	and.b32  	%r24, %r38, 2;
	setp.eq.s32 	%p7, %r24, 0;
	mov.f64 	%fd43, 0d0000000000000000;
	sub.f64 	%fd44, %fd43, %fd42;
	selp.f64 	%fd45, %fd42, %fd44, %p7;
	fma.rn.f64 	%fd7, %fd1, %fd1, %fd45;
	add.f64 	%fd81, %fd1, 0d3FF0000000000000;
	{
	.reg .b32 %temp; 
	mov.b64 	{%temp, %r39}, %fd81;
	}
	{
	.reg .b32 %temp; 
	mov.b64 	{%r40, %temp}, %fd81;
	}
	setp.gt.s32 	%p8, %r39, 1048575;
	mov.b32 	%r41, -1023;
	@%p8 bra 	$L__BB0_7;
	mul.f64 	%fd81, %fd81, 0d4350000000000000;
	{
	.reg .b32 %temp; 
	mov.b64 	{%temp, %r39}, %fd81;
	}
	{
	.reg .b32 %temp; 
	mov.b64 	{%r40, %temp}, %fd81;
	}
	mov.b32 	%r41, -1077;
$L__BB0_7:
	add.s32 	%r26, %r39, -1;
	setp.gt.u32 	%p9, %r26, 2146435070;
	@%p9 bra 	$L__BB0_11;
	shr.u32 	%r29, %r39, 20;
	add.s32 	%r42, %r41, %r29;
	and.b32  	%r30, %r39, 1048575;
	or.b32  	%r31, %r30, 1072693248;
	mov.b64 	%fd82, {%r40, %r31};
	setp.lt.u32 	%p11, %r31, 1073127583;
	@%p11 bra 	$L__BB0_10;
	{
	.reg .b32 %temp; 
	mov.b64 	{%r32, %temp}, %fd82;
	}
	{
	.reg .b32 %temp; 
	mov.b64 	{%temp, %r33}, %fd82;
	}
	add.s32 	%r34, %r33, -1048576;
	mov.b64 	%fd82, {%r32, %r34};
	add.s32 	%r42, %r42, 1;
$L__BB0_10:
	add.f64 	%fd47, %fd82, 0dBFF0000000000000;
	add.f64 	%fd48, %fd82, 0d3FF0000000000000;
	rcp.approx.ftz.f64 	%fd49, %fd48;
	neg.f64 	%fd50, %fd48;
	fma.rn.f64 	%fd51, %fd50, %fd49, 0d3FF0000000000000;
	fma.rn.f64 	%fd52, %fd51, %fd51, %fd51;
	fma.rn.f64 	%fd53, %fd52, %fd49, %fd49;
	mul.f64 	%fd54, %fd47, %fd53;
	fma.rn.f64 	%fd55, %fd47, %fd53, %fd54;
	mul.f64 	%fd56, %fd55, %fd55;
	fma.rn.f64 	%fd57, %fd56, 0d3EB1380B3AE80F1E, 0d3ED0EE258B7A8B04;
	fma.rn.f64 	%fd58, %fd57, %fd56, 0d3EF3B2669F02676F;
	fma.rn.f64 	%fd59, %fd58, %fd56, 0d3F1745CBA9AB0956;
	fma.rn.f64 	%fd60, %fd59, %fd56, 0d3F3C71C72D1B5154;
	fma.rn.f64 	%fd61, %fd60, %fd56, 0d3F624924923BE72D;
	fma.rn.f64 	%fd62, %fd61, %fd56, 0d3F8999999999A3C4;
	fma.rn.f64 	%fd63, %fd62, %fd56, 0d3FB5555555555554;
	sub.f64 	%fd64, %fd47, %fd55;
	add.f64 	%fd65, %fd64, %fd64;
	neg.f64 	%fd66, %fd55;
	fma.rn.f64 	%fd67, %fd66, %fd47, %fd65;
	mul.f64 	%fd68, %fd53, %fd67;
	mul.f64 	%fd69, %fd56, %fd63;
	fma.rn.f64 	%fd70, %fd69, %fd55, %fd68;
	xor.b32  	%r35, %r42, -2147483648;
	mov.b32 	%r36, 1127219200;
	mov.b64 	%fd71, {%r35, %r36};
	mov.b32 	%r37, -2147483648;
	mov.b64 	%fd72, {%r37, %r36};
	sub.f64 	%fd73, %fd71, %fd72;
	fma.rn.f64 	%fd74, %fd73, 0d3FE62E42FEFA39EF, %fd55;
	fma.rn.f64 	%fd75, %fd73, 0dBFE62E42FEFA39EF, %fd74;
	sub.f64 	%fd76, %fd75, %fd55;
	sub.f64 	%fd77, %fd70, %fd76;
	fma.rn.f64 	%fd78, %fd73, 0d3C7ABC9E3B39803F, %fd77;
	add.f64 	%fd83, %fd74, %fd78;
	bra.uni 	$L__BB0_12;
$L__BB0_11:
	fma.rn.f64 	%fd46, %fd81, 0d7FF0000000000000, 0d7FF0000000000000;
	{
	.reg .b32 %temp; 
	mov.b64 	{%temp, %r27}, %fd81;
	}
	and.b32  	%r28, %r27, 2147483647;
	setp.eq.s32 	%p10, %r28, 0;
	selp.f64 	%fd83, 0dFFF0000000000000, %fd46, %p10;
$L__BB0_12:
	add.f64 	%fd79, %fd7, %fd83;
	cvta.to.global.u64 	%rd6, %rd1;
	mul.wide.u32 	%rd7, %r1, 8;
	add.s64 	%rd8, %rd6, %rd7;
	st.global.f64 	[%rd8], %fd79;
$L__BB0_13:
	ret;

}
.func  (.param .align 16 .b8 func_retval0[16]) __internal_trig_reduction_slowpathd(
	.param .b64 __internal_trig_reduction_slowpathd_param_0
)
{
	.local .align 8 .b8 	__local_depot1[40];
	.reg .b64 	%SP;
	.reg .b64 	%SPL;
	.reg .pred 	%p<10>;
	.reg .b32 	%r<47>;
	.reg .b64 	%rd<74>;
	.reg .b64 	%fd<5>;

	mov.u64 	%SPL, __local_depot1;
	ld.param.f64 	%fd4, [__internal_trig_reduction_slowpathd_param_0];
	add.u64 	%rd1, %SPL, 0;
	{
	.reg .b32 %temp; 
	mov.b64 	{%temp, %r1}, %fd4;
	}
	shr.u32 	%r2, %r1, 20;
	and.b32  	%r3, %r2, 2047;
	setp.eq.s32 	%p1, %r3, 2047;
	mov.b32 	%r46, 0;
	@%p1 bra 	$L__BB1_9;
	add.s32 	%r20, %r3, -1024;
	mov.b64 	%rd20, %fd4;
	shl.b64 	%rd2, %rd20, 11;
	shr.u32 	%r4, %r20, 6;
	sub.s32 	%r45, 15, %r4;
	sub.s32 	%r21, 19, %r4;
	setp.lt.u32 	%p2, %r20, 128;
	selp.b32 	%r6, 18, %r21, %p2;
	setp.ge.s32 	%p3, %r45, %r6;
	mov.b64 	%rd70, 0;
	@%p3 bra 	$L__BB1_4;
	add.s32 	%r23, %r6, %r4;
	neg.s32 	%r43, %r23;
	or.b64  	%rd3, %rd2, -9223372036854775808;
	mov.b64 	%rd70, 0;
	mov.b32 	%r42, 0;
	mov.u64 	%rd25, __cudart_i2opi_d;
	mov.u32 	%r44, %r45;
$L__BB1_3:
	.pragma "nounroll";
	mul.wide.s32 	%rd22, %r42, 8;
	add.s64 	%rd23, %rd1, %rd22;
	mul.wide.s32 	%rd24, %r44, 8;
	add.s64 	%rd26, %rd25, %rd24;
	ld.global.nc.u64 	%rd27, [%rd26];
	{
	.reg .u32 %r0, %r1, %r2, %r3, %alo, %ahi, %blo, %bhi, %clo, %chi;
	mov.b64 	{%alo,%ahi}, %rd27;
	mov.b64 	{%blo,%bhi}, %rd3;
	mov.b64 	{%clo,%chi}, %rd70;
	mad.lo.cc.u32 	%r0, %alo, %blo, %clo;
	madc.hi.cc.u32 	%r1, %alo, %blo, %chi;
	madc.hi.u32 	%r2, %alo, %bhi, 0;
	mad.lo.cc.u32 	%r1, %alo, %bhi, %r1;
	madc.hi.cc.u32 	%r2, %ahi, %blo, %r2;
	madc.hi.u32 	%r3, %ahi, %bhi, 0;
	mad.lo.cc.u32 	%r1, %ahi, %blo, %r1;
	madc.lo.cc.u32 	%r2, %ahi, %bhi, %r2;
	addc.u32 	%r3, %r3, 0;
	mov.b64 	%rd28, {%r0,%r1};
	mov.b64 	%rd70, {%r2,%r3};
	}
	st.local.u64 	[%rd23], %rd28;
	add.s32 	%r44, %r44, 1;
	add.s32 	%r43, %r43, 1;
	add.s32 	%r42, %r42, 1;
	setp.ne.s32 	%p4, %r43, -15;
	mov.u32 	%r45, %r6;
	@%p4 bra 	$L__BB1_3;
$L__BB1_4:
	cvt.s64.s32 	%rd29, %r45;
	cvt.u64.u32 	%rd30, %r4;
	add.s64 	%rd31, %rd30, %rd29;
	shl.b64 	%rd32, %rd31, 3;
	add.s64 	%rd33, %rd1, %rd32;
	st.local.u64 	[%rd33+-120], %rd70;
	and.b32  	%r15, %r2, 63;
	ld.local.u64 	%rd72, [%rd1+16];
	ld.local.u64 	%rd71, [%rd1+24];
	setp.eq.s32 	%p5, %r15, 0;
	@%p5 bra 	$L__BB1_6;
	shl.b64 	%rd34, %rd71, %r15;
	shr.u64 	%rd35, %rd72, 1;
	xor.b32  	%r24, %r15, 63;
	shr.u64 	%rd36, %rd35, %r24;
	or.b64  	%rd71, %rd34, %rd36;
	ld.local.u64 	%rd37, [%rd1+8];
	shl.b64 	%rd38, %rd72, %r15;
	shr.u64 	%rd39, %rd37, 1;
	shr.u64 	%rd40, %rd39, %r24;
	or.b64  	%rd72, %rd38, %rd40;
$L__BB1_6:
	and.b32  	%r25, %r1, -2147483648;
	shr.u64 	%rd41, %rd71, 62;
	cvt.u32.u64 	%r26, %rd41;
	mov.b64 	{%r27, %r28}, %rd71;
	mov.b64 	{%r29, %r30}, %rd72;
	shf.l.wrap.b32 	%r31, %r30, %r27, 2;
	shf.l.wrap.b32 	%r32, %r27, %r28, 2;
	mov.b64 	%rd42, {%r31, %r32};
	shl.b64 	%rd43, %rd72, 2;
	shr.u64 	%rd44, %rd42, 63;
	cvt.u32.u64 	%r33, %rd44;
	add.s32 	%r34, %r33, %r26;
	setp.eq.s32 	%p6, %r25, 0;
	neg.s32 	%r35, %r34;
	selp.b32 	%r46, %r34, %r35, %p6;
	setp.gt.s64 	%p7, %rd42, -1;
	mov.b64 	%rd45, 0;
	{
	.reg .u32 %r0, %r1, %r2, %r3, %a0, %a1, %a2, %a3, %b0, %b1, %b2, %b3;
	mov.b64 	{%a0,%a1}, %rd45;
	mov.b64 	{%a2,%a3}, %rd45;
	mov.b64 	{%b0,%b1}, %rd43;
	mov.b64 	{%b2,%b3}, %rd42;
	sub.cc.u32 	%r0, %a0, %b0;
	subc.cc.u32 	%r1, %a1, %b1;
	subc.cc.u32 	%r2, %a2, %b2;
	subc.u32 	%r3, %a3, %b3;
	mov.b64 	%rd46, {%r0,%r1};
	mov.b64 	%rd47, {%r2,%r3};
	}
	xor.b32  	%r36, %r25, -2147483648;
	selp.b64 	%rd73, %rd42, %rd47, %p7;
	selp.b64 	%rd14, %rd43, %rd46, %p7;
	selp.b32 	%r17, %r25, %r36, %p7;
	clz.b64 	%r37, %rd73;
	cvt.u64.u32 	%rd15, %r37;
	setp.eq.s32 	%p8, %r37, 0;
	@%p8 bra 	$L__BB1_8;
	cvt.u32.u64 	%r38, %rd15;
	and.b32  	%r39, %r38, 63;
	shl.b64 	%rd48, %rd73, %r39;
	shr.u64 	%rd49, %rd14, 1;
	not.b32 	%r40, %r38;
	and.b32  	%r41, %r40, 63;
	shr.u64 	%rd50, %rd49, %r41;
	or.b64  	%rd73, %rd48, %rd50;
$L__BB1_8:
	mov.b64 	%rd51, -3958705157555305931;
	{
	.reg .u32 %r0, %r1, %r2, %r3, %alo, %ahi, %blo, %bhi;
	mov.b64 	{%alo,%ahi}, %rd73;
	mov.b64 	{%blo,%bhi}, %rd51;
	mul.lo.u32 	%r0, %alo, %blo;
	mul.hi.u32 	%r1, %alo, %blo;
	mad.lo.cc.u32 	%r1, %alo, %bhi, %r1;
	madc.hi.u32 	%r2, %alo, %bhi, 0;
	mad.lo.cc.u32 	%r1, %ahi, %blo, %r1;
	madc.hi.cc.u32 	%r2, %ahi, %blo, %r2;
	madc.hi.u32 	%r3, %ahi, %bhi, 0;
	mad.lo.cc.u32 	%r2, %ahi, %bhi, %r2;
	addc.u32 	%r3, %r3, 0;
	mov.b64 	%rd52, {%r0,%r1};
	mov.b64 	%rd53, {%r2,%r3};
	}
	setp.gt.s64 	%p9, %rd53, 0;
	{
	.reg .u32 %r0, %r1, %r2, %r3, %a0, %a1, %a2, %a3, %b0, %b1, %b2, %b3;
	mov.b64 	{%a0,%a1}, %rd52;
	mov.b64 	{%a2,%a3}, %rd53;
	mov.b64 	{%b0,%b1}, %rd52;
	mov.b64 	{%b2,%b3}, %rd53;
	add.cc.u32 	%r0, %a0, %b0;
	addc.cc.u32 	%r1, %a1, %b1;
	addc.cc.u32 	%r2, %a2, %b2;
	addc.u32 	%r3, %a3, %b3;
	mov.b64 	%rd54, {%r0,%r1};
	mov.b64 	%rd55, {%r2,%r3};
	}
	selp.b64 	%rd56, %rd55, %rd53, %p9;
	selp.s64 	%rd57, -1, 0, %p9;
	sub.s64 	%rd58, %rd57, %rd15;
	cvt.u64.u32 	%rd59, %r17;
	shl.b64 	%rd60, %rd59, 32;
	add.s64 	%rd61, %rd56, 1;
	shr.u64 	%rd62, %rd61, 10;
	add.s64 	%rd63, %rd62, 1;
	shr.u64 	%rd64, %rd63, 1;
	shl.b64 	%rd65, %rd58, 52;
	add.s64 	%rd66, %rd65, %rd64;
	add.s64 	%rd67, %rd66, 4602678819172646912;
	or.b64  	%rd68, %rd67, %rd60;
	mov.b64 	%fd4, %rd68;
$L__BB1_9:
	st.param.f64 	[func_retval0], %fd4;
	st.param.b32 	[func_retval0+8], %r46;
	ret;

}


// ===== COMPILED SASS (sm_100) =====

	.target	sm_100

	.elftype	@"ET_EXEC"


//--------------------- .note.nv.tkinfo           --------------------------
	.section	.note.nv.tkinfo,"",@"SHT_NOTE"
	.sectionflags	@"SHF_NOTE_NV_TKINFO"
	.tkinfo
        /*0018*/ 	.word	0x00000002
        /*0030*/ 	.string	""
        /*0030*/ 	.string	"ptxas"
        /*0030*/ 	.string	"Cuda compilation tools, release 13.0, V13.0.88"
        /*0030*/ 	.string	"Build cuda_13.0.r13.0/compiler.36424714_0"
        /*0030*/ 	.string	"-arch sm_100 -m 64 "



//--------------------- .note.nv.cuinfo           --------------------------
	.section	.note.nv.cuinfo,"",@"SHT_NOTE"
	.sectionflags	@"SHF_NOTE_NV_CUINFO"
        /*0018*/ 	.short	0x0002
        /*001a*/ 	.short	0x0064
        /*001c*/ 	.short	0x0082
	.zero		2


//--------------------- .nv.info                  --------------------------
	.section	.nv.info,"",@"SHT_CUDA_INFO"
	.align	4


	//----- nvinfo : EIATTR_REGCOUNT
	.align		4
        /*0000*/ 	.byte	0x04, 0x2f
        /*0002*/ 	.short	(.L_3 - .L_2)
	.align		4
.L_2:
        /*0004*/ 	.word	index@(_Z16trapezoid_kernelddiPd)
        /*0008*/ 	.word	0x0000001c


	//----- nvinfo : EIATTR_FRAME_SIZE
	.align		4
.L_3:
        /*000c*/ 	.byte	0x04, 0x11
        /*000e*/ 	.short	(.L_5 - .L_4)
	.align		4
.L_4:
        /*0010*/ 	.word	index@($_Z16trapezoid_kernelddiPd$__internal_trig_reduction_slowpathd)
        /*0014*/ 	.word	0x00000028


	//----- nvinfo : EIATTR_FRAME_SIZE
	.align		4
.L_5:
        /*0018*/ 	.byte	0x04, 0x11
        /*001a*/ 	.short	(.L_7 - .L_6)
	.align		4
.L_6:
        /*001c*/ 	.word	index@(_Z16trapezoid_kernelddiPd)
        /*0020*/ 	.word	0x00000028


	//----- nvinfo : EIATTR_MIN_STACK_SIZE
	.align		4
.L_7:
        /*0024*/ 	.byte	0x04, 0x12
        /*0026*/ 	.short	(.L_9 - .L_8)
	.align		4
.L_8:
        /*0028*/ 	.word	index@(_Z16trapezoid_kernelddiPd)
        /*002c*/ 	.word	0x00000028
.L_9:


//--------------------- .nv.compat                --------------------------
	.section	.nv.compat,"",@"SHT_CUDA_COMPAT_INFO"
	.align	4
        /*0000*/ 	.byte	0x02, 0x09, 0x00, 0x00, 0x02, 0x02, 0x01, 0x00, 0x02, 0x05, 0x05, 0x00, 0x03, 0x07, 0x01, 0x01
        /*0010*/ 	.byte	0x02, 0x03, 0x00, 0x00, 0x02, 0x06, 0x01, 0x00, 0x04, 0x0b, 0x08, 0x00, 0x01, 0x00, 0x00, 0x00
        /*0020*/ 	.byte	0x00, 0x00, 0x00, 0x00


//--------------------- .nv.info._Z16trapezoid_kernelddiPd --------------------------
	.section	.nv.info._Z16trapezoid_kernelddiPd,"",@"SHT_CUDA_INFO"
	.sectionflags	@""
	.align	4


	//----- nvinfo : EIATTR_CUDA_API_VERSION
	.align		4
        /*0000*/ 	.byte	0x04, 0x37
        /*0002*/ 	.short	(.L_11 - .L_10)
.L_10:
        /*0004*/ 	.word	0x00000082


	//----- nvinfo : EIATTR_KPARAM_INFO
	.align		4
.L_11:
        /*0008*/ 	.byte	0x04, 0x17
        /*000a*/ 	.short	(.L_13 - .L_12)
.L_12:
        /*000c*/ 	.word	0x00000000
        /*0010*/ 	.short	0x0003
        /*0012*/ 	.short	0x0018
        /*0014*/ 	.byte	0x00, 0xf5, 0x21, 0x00


	//----- nvinfo : EIATTR_KPARAM_INFO
	.align		4
.L_13:
        /*0018*/ 	.byte	0x04, 0x17
        /*001a*/ 	.short	(.L_15 - .L_14)
.L_14:
        /*001c*/ 	.word	0x00000000
        /*0020*/ 	.short	0x0002
        /*0022*/ 	.short	0x0010
        /*0024*/ 	.byte	0x00, 0xf0, 0x11, 0x00


	//----- nvinfo : EIATTR_KPARAM_INFO
	.align		4
.L_15:
        /*0028*/ 	.byte	0x04, 0x17
        /*002a*/ 	.short	(.L_17 - .L_16)
.L_16:
        /*002c*/ 	.word	0x00000000
        /*0030*/ 	.short	0x0001
        /*0032*/ 	.short	0x0008
        /*0034*/ 	.byte	0x00, 0xf0, 0x21, 0x00


	//----- nvinfo : EIATTR_KPARAM_INFO
	.align		4
.L_17:
        /*0038*/ 	.byte	0x04, 0x17
        /*003a*/ 	.short	(.L_19 - .L_18)
.L_18:
        /*003c*/ 	.word	0x00000000
        /*0040*/ 	.short	0x0000
        /*0042*/ 	.short	0x0000
        /*0044*/ 	.byte	0x00, 0xf0, 0x21, 0x00


	//----- nvinfo : EIATTR_SPARSE_MMA_MASK
	.align		4
.L_19:
        /*0048*/ 	.byte	0x03, 0x50
        /*004a*/ 	.short	0x0000


	//----- nvinfo : EIATTR_MAXREG_COUNT
	.align		4
        /*004c*/ 	.byte	0x03, 0x1b
        /*004e*/ 	.short	0x00ff


	//----- nvinfo : EIATTR_MERCURY_ISA_VERSION
	.align		4
        /*0050*/ 	.byte	0x03, 0x5f
        /*0052*/ 	.short	0x0101


	//----- nvinfo : EIATTR_VRC_CTA_INIT_COUNT
	.align		4
        /*0054*/ 	.byte	0x02, 0x4a
	.zero		1
	.zero		1


	//----- nvinfo : EIATTR_EXIT_INSTR_OFFSETS
	.align		4
        /*0058*/ 	.byte	0x04, 0x1c
        /*005a*/ 	.short	(.L_21 - .L_20)


	//   ....[0]....
.L_20:
        /*005c*/ 	.word	0x00000090


	//   ....[1]....
        /*0060*/ 	.word	0x000009f0


	//----- nvinfo : EIATTR_CRS_STACK_SIZE
	.align		4
.L_21:
        /*0064*/ 	.byte	0x04, 0x1e
        /*0066*/ 	.short	(.L_23 - .L_22)
.L_22:
        /*0068*/ 	.word	0x00000000


	//----- nvinfo : EIATTR_CBANK_PARAM_SIZE
	.align		4
.L_23:
        /*006c*/ 	.byte	0x03, 0x19
        /*006e*/ 	.short	0x0020


	//----- nvinfo : EIATTR_PARAM_CBANK
	.align		4
        /*0070*/ 	.byte	0x04, 0x0a
        /*0072*/ 	.short	(.L_25 - .L_24)
	.align		4
.L_24:
        /*0074*/ 	.word	index@(.nv.constant0._Z16trapezoid_kernelddiPd)
        /*0078*/ 	.short	0x0380
        /*007a*/ 	.short	0x0020


	//----- nvinfo : EIATTR_SW_WAR
	.align		4
.L_25:
        /*007c*/ 	.byte	0x04, 0x36
        /*007e*/ 	.short	(.L_27 - .L_26)
.L_26:
        /*0080*/ 	.word	0x00000008
.L_27:


//--------------------- .nv.callgraph             --------------------------
	.section	.nv.callgraph,"",@"SHT_CUDA_CALLGRAPH"
	.align	4
	.sectionentsize	8
	.align		4
        /*0000*/ 	.word	0x00000000
	.align		4
        /*0004*/ 	.word	0xffffffff
	.align		4
        /*0008*/ 	.word	0x00000000
	.align		4
        /*000c*/ 	.word	0xfffffffe
	.align		4
        /*0010*/ 	.word	0x00000000
	.align		4
        /*0014*/ 	.word	0xfffffffd
	.align		4
        /*0018*/ 	.word	0x00000000
	.align		4
        /*001c*/ 	.word	0xfffffffc


//--------------------- .nv.constant4             --------------------------
	.section	.nv.constant4,"a",@progbits
	.align	8
	.align		8
.nv.constant4:
        /*0000*/ 	.dword	__cudart_i2opi_d
	.align		8
        /*0008*/ 	.dword	__cudart_sin_cos_coeffs


//--------------------- .text._Z16trapezoid_kernelddiPd --------------------------
	.section	.text._Z16trapezoid_kernelddiPd,"ax",@progbits
	.align	128
        .global         _Z16trapezoid_kernelddiPd
        .type           _Z16trapezoid_kernelddiPd,@function
        .size           _Z16trapezoid_kernelddiPd,(.L_x_13 - _Z16trapezoid_kernelddiPd)
        .other          _Z16trapezoid_kernelddiPd,@"STO_CUDA_ENTRY STV_DEFAULT"
_Z16trapezoid_kernelddiPd:
.text._Z16trapezoid_kernelddiPd:
[----:B------:R-:W0:Y:S01]  /*0000*/  LDC R1, c[0x0][0x37c] ;  /* 0x0000df00ff017b82 */ /* 0x000e220000000800 */
[----:B------:R-:W1:Y:S07]  /*0010*/  S2R R3, SR_TID.X ;  /* 0x0000000000037919 */ /* 0x000e6e0000002100 */
[----:B------:R-:W1:Y:S01]  /*0020*/  S2UR UR4, SR_CTAID.X ;  /* 0x00000000000479c3 */ /* 0x000e620000002500 */
[----:B------:R-:W2:Y:S01]  /*0030*/  LDCU UR5, c[0x0][0x390] ;  /* 0x00007200ff0577ac */ /* 0x000ea20008000800 */
[----:B0-----:R-:W-:-:S06]  /*0040*/  VIADD R1, R1, 0xffffffd8 ;  /* 0xffffffd801017836 */ /* 0x001fcc0000000000 */
[----:B------:R-:W1:Y:S02]  /*0050*/  LDC R8, c[0x0][0x360] ;  /* 0x0000d800ff087b82 */ /* 0x000e640000000800 */
[----:B-1----:R-:W-:-:S05]  /*0060*/  IMAD R8, R8, UR4, R3 ;  /* 0x0000000408087c24 */ /* 0x002fca000f8e0203 */
[----:B--2---:R-:W-:-:S04]  /*0070*/  ISETP.GE.AND P0, PT, R8, UR5, PT ;  /* 0x0000000508007c0c */ /* 0x004fc8000bf06270 */
[----:B------:R-:W-:-:S13]  /*0080*/  ISETP.LT.OR P0, PT, R8, 0x1, P0 ;  /* 0x000000010800780c */ /* 0x000fda0000701670 */
[----:B------:R-:W-:Y:S05]  /*0090*/  @P0 EXIT ;  /* 0x000000000000094d */ /* 0x000fea0003800000 */
[----:B------:R-:W0:Y:S01]  /*00a0*/  LDC.64 R4, c[0x0][0x380] ;  /* 0x0000e000ff047b82 */ /* 0x000e220000000a00 */
[----:B------:R-:W0:Y:S01]  /*00b0*/  I2F.F64.U32 R6, R8 ;  /* 0x0000000800067312 */ /* 0x000e220000201800 */
[----:B------:R-:W1:Y:S01]  /*00c0*/  LDCU.64 UR4, c[0x0][0x358] ;  /* 0x00006b00ff0477ac */ /* 0x000e620008000a00 */
[----:B------:R-:W-:Y:S05]  /*00d0*/  BSSY.RECONVERGENT B0, `(.L_x_0) ;  /* 0x0000019000007945 */ /* 0x000fea0003800200 */
[----:B------:R-:W0:Y:S02]  /*00e0*/  LDC.64 R2, c[0x0][0x388] ;  /* 0x0000e200ff027b82 */ /* 0x000e240000000a00 */
[----:B0-----:R-:W-:-:S08]  /*00f0*/  DFMA R6, R6, R2, R4 ;  /* 0x000000020606722b */ /* 0x001fd00000000004 */
[----:B------:R-:W-:-:S14]  /*0100*/  DSETP.NEU.AND P0, PT, |R6|, +INF , PT ;  /* 0x7ff000000600742a */ /* 0x000fdc0003f0d200 */
[----:B------:R-:W-:Y:S01]  /*0110*/  @!P0 DMUL R2, RZ, R6 ;  /* 0x00000006ff028228 */ /* 0x000fe20000000000 */
[----:B------:R-:W-:Y:S01]  /*0120*/  @!P0 IMAD.MOV.U32 R0, RZ, RZ, RZ ;  /* 0x000000ffff008224 */ /* 0x000fe200078e00ff */
[----:B-1----:R-:W-:Y:S09]  /*0130*/  @!P0 BRA `(.L_x_1) ;  /* 0x0000000000488947 */ /* 0x002ff20003800000 */
[----:B------:R-:W-:Y:S01]  /*0140*/  UMOV UR6, 0x6dc9c883 ;  /* 0x6dc9c88300067882 */ /* 0x000fe20000000000 */
[----:B------:R-:W-:Y:S01]  /*0150*/  UMOV UR7, 0x3fe45f30 ;  /* 0x3fe45f3000077882 */ /* 0x000fe20000000000 */
[C---:B------:R-:W-:Y:S02]  /*0160*/  DSETP.GE.AND P0, PT, |R6|.reuse, 2.14748364800000000000e+09, PT ;  /* 0x41e000000600742a */ /* 0x040fe40003f06200 */
[----:B------:R-:W-:Y:S01]  /*0170*/  DMUL R4, R6, UR6 ;  /* 0x0000000606047c28 */ /* 0x000fe20008000000 */
[----:B------:R-:W-:Y:S01]  /*0180*/  UMOV UR6, 0x54442d18 ;  /* 0x54442d1800067882 */ /* 0x000fe20000000000 */
[----:B------:R-:W-:-:S04]  /*0190*/  UMOV UR7, 0x3ff921fb ;  /* 0x3ff921fb00077882 */ /* 0x000fc80000000000 */
[----:B------:R-:W0:Y:S08]  /*01a0*/  F2I.F64 R0, R4 ;  /* 0x0000000400007311 */ /* 0x000e300000301100 */
[----:B0-----:R-:W0:Y:S02]  /*01b0*/  I2F.F64 R2, R0 ;  /* 0x0000000000027312 */ /* 0x001e240000201c00 */
[----:B0-----:R-:W-:Y:S01]  /*01c0*/  DFMA R10, R2, -UR6, R6 ;  /* 0x80000006020a7c2b */ /* 0x001fe20008000006 */
[----:B------:R-:W-:Y:S01]  /*01d0*/  UMOV UR6, 0x33145c00 ;  /* 0x33145c0000067882 */ /* 0x000fe20000000000 */
[----:B------:R-:W-:-:S06]  /*01e0*/  UMOV UR7, 0x3c91a626 ;  /* 0x3c91a62600077882 */ /* 0x000fcc0000000000 */
[----:B------:R-:W-:Y:S01]  /*01f0*/  DFMA R10, R2, -UR6, R10 ;  /* 0x80000006020a7c2b */ /* 0x000fe2000800000a */
[----:B------:R-:W-:Y:S01]  /*0200*/  UMOV UR6, 0x252049c0 ;  /* 0x252049c000067882 */ /* 0x000fe20000000000 */
[----:B------:R-:W-:-:S06]  /*0210*/  UMOV UR7, 0x397b839a ;  /* 0x397b839a00077882 */ /* 0x000fcc0000000000 */
[----:B------:R-:W-:Y:S01]  /*0220*/  DFMA R2, R2, -UR6, R10 ;  /* 0x8000000602027c2b */ /* 0x000fe2000800000a */
[----:B------:R-:W-:Y:S10]  /*0230*/  @!P0 BRA `(.L_x_1) ;  /* 0x0000000000088947 */ /* 0x000ff40003800000 */
[----:B------:R-:W-:-:S07]  /*0240*/  MOV R10, 0x260 ;  /* 0x00000260000a7802 */ /* 0x000fce0000000f00 */
[----:B------:R-:W-:Y:S05]  /*0250*/  CALL.REL.NOINC `($_Z16trapezoid_kernelddiPd$__internal_trig_reduction_slowpathd) ;  /* 0x0000000400e87944 */ /* 0x000fea0003c00000 */
.L_x_1:
[----:B------:R-:W-:Y:S05]  /*0260*/  BSYNC.RECONVERGENT B0 ;  /* 0x0000000000007941 */ /* 0x000fea0003800200 */
.L_x_0:
[----:B------:R-:W0:Y:S01]  /*0270*/  LDCU.64 UR6, c[0x4][0x8] ;  /* 0x01000100ff0677ac */ /* 0x000e220008000a00 */
[----:B------:R-:W-:-:S05]  /*0280*/  IMAD.SHL.U32 R4, R0, 0x40, RZ ;  /* 0x0000004000047824 */ /* 0x000fca00078e00ff */
[----:B------:R-:W-:-:S04]  /*0290*/  LOP3.LUT R4, R4, 0x40, RZ, 0xc0, !PT ;  /* 0x0000004004047812 */ /* 0x000fc800078ec0ff */
[----:B0-----:R-:W-:-:S05]  /*02a0*/  IADD3 R10, P0, PT, R4, UR6, RZ ;  /* 0x00000006040a7c10 */ /* 0x001fca000ff1e0ff */
[----:B------:R-:W-:-:S05]  /*02b0*/  IMAD.X R11, RZ, RZ, UR7, P0 ;  /* 0x00000007ff0b7e24 */ /* 0x000fca00080e06ff */
[----:B------:R-:W2:Y:S04]  /*02c0*/  LDG.E.128.CONSTANT R12, desc[UR4][R10.64] ;  /* 0x000000040a0c7981 */ /* 0x000ea8000c1e9d00 */
[----:B------:R-:W3:Y:S04]  /*02d0*/  LDG.E.128.CONSTANT R16, desc[UR4][R10.64+0x10] ;  /* 0x000010040a107981 */ /* 0x000ee8000c1e9d00 */
[----:B------:R0:W4:Y:S01]  /*02e0*/  LDG.E.128.CONSTANT R20, desc[UR4][R10.64+0x20] ;  /* 0x000020040a147981 */ /* 0x000122000c1e9d00 */
[----:B------:R-:W-:Y:S01]  /*02f0*/  LOP3.LUT R4, R0, 0x1, RZ, 0xc0, !PT ;  /* 0x0000000100047812 */ /* 0x000fe200078ec0ff */
[----:B------:R-:W-:Y:S01]  /*0300*/  IMAD.MOV.U32 R24, RZ, RZ, 0x20fd8164 ;  /* 0x20fd8164ff187424 */ /* 0x000fe200078e00ff */
[----:B------:R-:W-:Y:S01]  /*0310*/  BSSY.RECONVERGENT B0, `(.L_x_2) ;  /* 0x0000069000007945 */ /* 0x000fe20003800200 */
[----:B------:R-:W-:Y:S01]  /*0320*/  IMAD.MOV.U32 R9, RZ, RZ, 0x3da8ff83 ;  /* 0x3da8ff83ff097424 */ /* 0x000fe200078e00ff */
[----:B------:R-:W-:Y:S01]  /*0330*/  ISETP.NE.U32.AND P0, PT, R4, 0x1, PT ;  /* 0x000000010400780c */ /* 0x000fe20003f05070 */
[----:B------:R-:W-:-:S03]  /*0340*/  DMUL R4, R2, R2 ;  /* 0x0000000202047228 */ /* 0x000fc60000000000 */
[----:B------:R-:W-:Y:S01]  /*0350*/  FSEL R24, R24, -8.06006814911005101289e+34, !P0 ;  /* 0xf9785eba18187808 */ /* 0x000fe20004000000 */
[----:B0-----:R-:W-:Y:S01]  /*0360*/  DADD R10, R6, 1 ;  /* 0x3ff00000060a7429 */ /* 0x001fe20000000000 */
[----:B------:R-:W-:-:S09]  /*0370*/  FSEL R25, -R9, 0.11223486810922622681, !P0 ;  /* 0x3de5db6509197808 */ /* 0x000fd20004000100 */
[----:B------:R-:W-:Y:S01]  /*0380*/  ISETP.GT.AND P1, PT, R11, 0xfffff, PT ;  /* 0x000fffff0b00780c */ /* 0x000fe20003f24270 */
[----:B--2---:R-:W-:-:S08]  /*0390*/  DFMA R12, R4, R24, R12 ;  /* 0x00000018040c722b */ /* 0x004fd0000000000c */
[----:B------:R-:W-:-:S08]  /*03a0*/  DFMA R12, R4, R12, R14 ;  /* 0x0000000c040c722b */ /* 0x000fd0000000000e */
[----:B---3--:R-:W-:-:S08]  /*03b0*/  DFMA R12, R4, R12, R16 ;  /* 0x0000000c040c722b */ /* 0x008fd00000000010 */
[----:B------:R-:W-:-:S08]  /*03c0*/  DFMA R12, R4, R12, R18 ;  /* 0x0000000c040c722b */ /* 0x000fd00000000012 */
[----:B----4-:R-:W-:-:S08]  /*03d0*/  DFMA R12, R4, R12, R20 ;  /* 0x0000000c040c722b */ /* 0x010fd00000000014 */
[----:B------:R-:W-:-:S08]  /*03e0*/  DFMA R12, R4, R12, R22 ;  /* 0x0000000c040c722b */ /* 0x000fd00000000016 */
[----:B------:R-:W-:Y:S02]  /*03f0*/  DFMA R2, R12, R2, R2 ;  /* 0x000000020c02722b */ /* 0x000fe40000000002 */
[----:B------:R-:W-:Y:S01]  /*0400*/  DFMA R12, R4, R12, 1 ;  /* 0x3ff00000040c742b */ /* 0x000fe2000000000c */
[----:B------:R-:W-:Y:S02]  /*0410*/  IMAD.MOV.U32 R4, RZ, RZ, R10 ;  /* 0x000000ffff047224 */ /* 0x000fe400078e000a */
[----:B------:R-:W-:-:S06]  /*0420*/  IMAD.MOV.U32 R5, RZ, RZ, R11 ;  /* 0x000000ffff057224 */ /* 0x000fcc00078e000b */
[----:B------:R-:W-:Y:S01]  /*0430*/  @!P1 DMUL R4, R4, 1.80143985094819840000e+16 ;  /* 0x4350000004049828 */ /* 0x000fe20000000000 */
[----:B------:R-:W-:Y:S02]  /*0440*/  FSEL R14, R12, R2, !P0 ;  /* 0x000000020c0e7208 */ /* 0x000fe40004000000 */
[----:B------:R-:W-:Y:S01]  /*0450*/  FSEL R15, R13, R3, !P0 ;  /* 0x000000030d0f7208 */ /* 0x000fe20004000000 */
[----:B------:R-:W-:Y:S01]  /*0460*/  IMAD.MOV.U32 R3, RZ, RZ, R11 ;  /* 0x000000ffff037224 */ /* 0x000fe200078e000b */
[----:B------:R-:W-:-:S04]  /*0470*/  LOP3.LUT P0, RZ, R0, 0x2, RZ, 0xc0, !PT ;  /* 0x0000000200ff7812 */ /* 0x000fc8000780c0ff */
[----:B------:R-:W-:Y:S01]  /*0480*/  DADD R12, RZ, -R14 ;  /* 0x00000000ff0c7229 */ /* 0x000fe2000000080e */
[----:B------:R-:W-:Y:S02]  /*0490*/  @!P1 IMAD.MOV.U32 R3, RZ, RZ, R5 ;  /* 0x000000ffff039224 */ /* 0x000fe400078e0005 */
[----:B------:R-:W-:Y:S02]  /*04a0*/  @!P1 IMAD.MOV.U32 R10, RZ, RZ, R4 ;  /* 0x000000ffff0a9224 */ /* 0x000fe400078e0004 */
[----:B------:R-:W-:-:S05]  /*04b0*/  VIADD R0, R3, 0xffffffff ;  /* 0xffffffff03007836 */ /* 0x000fca0000000000 */
[----:B------:R-:W-:Y:S02]  /*04c0*/  FSEL R12, R14, R12, !P0 ;  /* 0x0000000c0e0c7208 */ /* 0x000fe40004000000 */
[----:B------:R-:W-:Y:S02]  /*04d0*/  FSEL R13, R15, R13, !P0 ;  /* 0x0000000d0f0d7208 */ /* 0x000fe40004000000 */
[----:B------:R-:W-:Y:S01]  /*04e0*/  ISETP.GT.U32.AND P0, PT, R0, 0x7feffffe, PT ;  /* 0x7feffffe0000780c */ /* 0x000fe20003f04070 */
[----:B------:R-:W-:Y:S02]  /*04f0*/  IMAD.MOV.U32 R0, RZ, RZ, -0x3ff ;  /* 0xfffffc01ff007424 */ /* 0x000fe400078e00ff */
[----:B------:R-:W-:Y:S01]  /*0500*/  @!P1 IMAD.MOV.U32 R0, RZ, RZ, -0x435 ;  /* 0xfffffbcbff009424 */ /* 0x000fe200078e00ff */
[----:B------:R-:W-:-:S09]  /*0510*/  DFMA R6, R6, R6, R12 ;  /* 0x000000060606722b */ /* 0x000fd2000000000c */
[----:B------:R-:W-:Y:S05]  /*0520*/  @P0 BRA `(.L_x_3) ;  /* 0x0000000400040947 */ /* 0x000fea0003800000 */
[----:B------:R-:W-:Y:S01]  /*0530*/  LOP3.LUT R2, R3, 0xfffff, RZ, 0xc0, !PT ;  /* 0x000fffff03027812 */ /* 0x000fe200078ec0ff */
[----:B------:R-:W-:Y:S01]  /*0540*/  IMAD.MOV.U32 R4, RZ, RZ, R10 ;  /* 0x000000ffff047224 */ /* 0x000fe200078e000a */
[----:B------:R-:W-:Y:S01]  /*0550*/  UMOV UR6, 0x3ae80f1e ;  /* 0x3ae80f1e00067882 */ /* 0x000fe20000000000 */
[----:B------:R-:W-:Y:S01]  /*0560*/  IMAD.MOV.U32 R10, RZ, RZ, RZ ;  /* 0x000000ffff0a7224 */ /* 0x000fe200078e00ff */
[----:B------:R-:W-:Y:S01]  /*0570*/  LOP3.LUT R5, R2, 0x3ff00000, RZ, 0xfc, !PT ;  /* 0x3ff0000002057812 */ /* 0x000fe200078efcff */
[----:B------:R-:W-:Y:S01]  /*0580*/  IMAD.MOV.U32 R18, RZ, RZ, -0x748574fc ;  /* 0x8b7a8b04ff127424 */ /* 0x000fe200078e00ff */
[----:B------:R-:W-:Y:S01]  /*0590*/  UMOV UR7, 0x3eb1380b ;  /* 0x3eb1380b00077882 */ /* 0x000fe20000000000 */
[----:B------:R-:W-:Y:S01]  /*05a0*/  IMAD.MOV.U32 R19, RZ, RZ, 0x3ed0ee25 ;  /* 0x3ed0ee25ff137424 */ /* 0x000fe200078e00ff */
[----:B------:R-:W-:Y:S01]  /*05b0*/  ISETP.GE.U32.AND P0, PT, R5, 0x3ff6a09f, PT ;  /* 0x3ff6a09f0500780c */ /* 0x000fe20003f06070 */
[----:B------:R-:W-:Y:S01]  /*05c0*/  IMAD.MOV.U32 R21, RZ, RZ, 0x43300000 ;  /* 0x43300000ff157424 */ /* 0x000fe200078e00ff */
[----:B------:R-:W-:Y:S01]  /*05d0*/  LEA.HI R0, R3, R0, RZ, 0xc ;  /* 0x0000000003007211 */ /* 0x000fe200078f60ff */
[----:B------:R-:W-:Y:S01]  /*05e0*/  UMOV UR8, 0x80000000 ;  /* 0x8000000000087882 */ /* 0x000fe20000000000 */
[----:B------:R-:W-:-:S09]  /*05f0*/  UMOV UR9, 0x43300000 ;  /* 0x4330000000097882 */ /* 0x000fd20000000000 */
[----:B------:R-:W-:Y:S02]  /*0600*/  @P0 VIADD R9, R5, 0xfff00000 ;  /* 0xfff0000005090836 */ /* 0x000fe40000000000 */
[----:B------:R-:W-:Y:S02]  /*0610*/  @P0 VIADD R0, R0, 0x1 ;  /* 0x0000000100000836 */ /* 0x000fe40000000000 */
[----:B------:R-:W-:-:S03]  /*0620*/  @P0 IMAD.MOV.U32 R5, RZ, RZ, R9 ;  /* 0x000000ffff050224 */ /* 0x000fc600078e0009 */
[----:B------:R-:W-:-:S03]  /*0630*/  LOP3.LUT R20, R0, 0x80000000, RZ, 0x3c, !PT ;  /* 0x8000000000147812 */ /* 0x000fc600078e3cff */
[C---:B------:R-:W-:Y:S02]  /*0640*/  DADD R16, R4.reuse, 1 ;  /* 0x3ff0000004107429 */ /* 0x040fe40000000000 */
[----:B------:R-:W-:-:S04]  /*0650*/  DADD R4, R4, -1 ;  /* 0xbff0000004047429 */ /* 0x000fc80000000000 */
[----:B------:R-:W0:Y:S02]  /*0660*/  MUFU.RCP64H R11, R17 ;  /* 0x00000011000b7308 */ /* 0x000e240000001800 */
[----:B0-----:R-:W-:-:S08]  /*0670*/  DFMA R12, -R16, R10, 1 ;  /* 0x3ff00000100c742b */ /* 0x001fd0000000010a */
[----:B------:R-:W-:-:S08]  /*0680*/  DFMA R12, R12, R12, R12 ;  /* 0x0000000c0c0c722b */ /* 0x000fd0000000000c */
[----:B------:R-:W-:-:S08]  /*0690*/  DFMA R10, R10, R12, R10 ;  /* 0x0000000c0a0a722b */ /* 0x000fd0000000000a */
[----:B------:R-:W-:-:S08]  /*06a0*/  DMUL R12, R4, R10 ;  /* 0x0000000a040c7228 */ /* 0x000fd00000000000 */
[----:B------:R-:W-:-:S08]  /*06b0*/  DFMA R12, R4, R10, R12 ;  /* 0x0000000a040c722b */ /* 0x000fd0000000000c */
[----:B------:R-:W-:Y:S02]  /*06c0*/  DMUL R14, R12, R12 ;  /* 0x0000000c0c0e7228 */ /* 0x000fe40000000000 */
[----:B------:R-:W-:-:S06]  /*06d0*/  DADD R2, R4, -R12 ;  /* 0x0000000004027229 */ /* 0x000fcc000000080c */
[----:B------:R-:W-:Y:S01]  /*06e0*/  DFMA R16, R14, UR6, R18 ;  /* 0x000000060e107c2b */ /* 0x000fe20008000012 */
[----:B------:R-:W-:Y:S01]  /*06f0*/  UMOV UR6, 0x9f02676f ;  /* 0x9f02676f00067882 */ /* 0x000fe20000000000 */
[----:B------:R-:W-:Y:S01]  /*0700*/  UMOV UR7, 0x3ef3b266 ;  /* 0x3ef3b26600077882 */ /* 0x000fe20000000000 */
[----:B------:R-:W-:Y:S02]  /*0710*/  DADD R18, R2, R2 ;  /* 0x0000000002127229 */ /* 0x000fe40000000002 */
[----:B------:R-:W-:Y:S01]  /*0720*/  DADD R2, R20, -UR8 ;  /* 0x8000000814027e29 */ /* 0x000fe20008000000 */
[----:B------:R-:W-:Y:S01]  /*0730*/  UMOV UR8, 0xfefa39ef ;  /* 0xfefa39ef00087882 */ /* 0x000fe20000000000 */
[----:B------:R-:W-:Y:S01]  /*0740*/  UMOV UR9, 0x3fe62e42 ;  /* 0x3fe62e4200097882 */ /* 0x000fe20000000000 */
[----:B------:R-:W-:Y:S01]  /*0750*/  DFMA R16, R14, R16, UR6 ;  /* 0x000000060e107e2b */ /* 0x000fe20008000010 */
[----:B------:R-:W-:Y:S01]  /*0760*/  UMOV UR6, 0xa9ab0956 ;  /* 0xa9ab095600067882 */ /* 0x000fe20000000000 */
[----:B------:R-:W-:Y:S01]  /*0770*/  UMOV UR7, 0x3f1745cb ;  /* 0x3f1745cb00077882 */ /* 0x000fe20000000000 */
[----:B------:R-:W-:-:S02]  /*0780*/  DFMA R18, R4, -R12, R18 ;  /* 0x8000000c0412722b */ /* 0x000fc40000000012 */
[----:B------:R-:W-:-:S03]  /*0790*/  DFMA R4, R2, UR8, R12 ;  /* 0x0000000802047c2b */ /* 0x000fc6000800000c */
[----:B------:R-:W-:Y:S01]  /*07a0*/  DFMA R16, R14, R16, UR6 ;  /* 0x000000060e107e2b */ /* 0x000fe20008000010 */
[----:B------:R-:W-:Y:S01]  /*07b0*/  UMOV UR6, 0x2d1b5154 ;  /* 0x2d1b515400067882 */ /* 0x000fe20000000000 */
[----:B------:R-:W-:Y:S01]  /*07c0*/  UMOV UR7, 0x3f3c71c7 ;  /* 0x3f3c71c700077882 */ /* 0x000fe20000000000 */
[----:B------:R-:W-:-:S05]  /*07d0*/  DMUL R18, R10, R18 ;  /* 0x000000120a127228 */ /* 0x000fca0000000000 */
[----:B------:R-:W-:Y:S01]  /*07e0*/  DFMA R16, R14, R16, UR6 ;  /* 0x000000060e107e2b */ /* 0x000fe20008000010 */
[----:B------:R-:W-:Y:S01]  /*07f0*/  UMOV UR6, 0x923be72d ;  /* 0x923be72d00067882 */ /* 0x000fe20000000000 */
[----:B------:R-:W-:-:S06]  /*0800*/  UMOV UR7, 0x3f624924 ;  /* 0x3f62492400077882 */ /* 0x000fcc0000000000 */
        /* <DEDUP_REMOVED lines=8> */
[----:B------:R-:W-:Y:S02]  /*0890*/  UMOV UR7, 0x3fe62e42 ;  /* 0x3fe62e4200077882 */ /* 0x000fe40000000000 */
[----:B------:R-:W-:Y:S01]  /*08a0*/  DFMA R20, R2, -UR6, R4 ;  /* 0x8000000602147c2b */ /* 0x000fe20008000004 */
[----:B------:R-:W-:Y:S01]  /*08b0*/  UMOV UR6, 0x3b39803f ;  /* 0x3b39803f00067882 */ /* 0x000fe20000000000 */
[----:B------:R-:W-:Y:S02]  /*08c0*/  UMOV UR7, 0x3c7abc9e ;  /* 0x3c7abc9e00077882 */ /* 0x000fe40000000000 */
[----:B------:R-:W-:-:S04]  /*08d0*/  DMUL R16, R14, R16 ;  /* 0x000000100e107228 */ /* 0x000fc80000000000 */
[----:B------:R-:W-:-:S04]  /*08e0*/  DADD R20, -R12, R20 ;  /* 0x000000000c147229 */ /* 0x000fc80000000114 */
[----:B------:R-:W-:-:S08]  /*08f0*/  DFMA R16, R12, R16, R18 ;  /* 0x000000100c10722b */ /* 0x000fd00000000012 */
[----:B------:R-:W-:-:S08]  /*0900*/  DADD R16, R16, -R20 ;  /* 0x0000000010107229 */ /* 0x000fd00000000814 */
[----:B------:R-:W-:-:S08]  /*0910*/  DFMA R16, R2, UR6, R16 ;  /* 0x0000000602107c2b */ /* 0x000fd00008000010 */
[----:B------:R-:W-:Y:S01]  /*0920*/  DADD R4, R4, R16 ;  /* 0x0000000004047229 */ /* 0x000fe20000000010 */
[----:B------:R-:W-:Y:S10]  /*0930*/  BRA `(.L_x_4) ;  /* 0x0000000000187947 */ /* 0x000ff40003800000 */
.L_x_3:
[----:B------:R-:W-:Y:S01]  /*0940*/  IMAD.MOV.U32 R2, RZ, RZ, 0x0 ;  /* 0x00000000ff027424 */ /* 0x000fe200078e00ff */
[----:B------:R-:W-:Y:S01]  /*0950*/  LOP3.LUT P0, RZ, R5, 0x7fffffff, RZ, 0xc0, !PT ;  /* 0x7fffffff05ff7812 */ /* 0x000fe2000780c0ff */
[----:B------:R-:W-:-:S06]  /*0960*/  IMAD.MOV.U32 R3, RZ, RZ, 0x7ff00000 ;  /* 0x7ff00000ff037424 */ /* 0x000fcc00078e00ff */
[----:B------:R-:W-:-:S10]  /*0970*/  DFMA R2, R4, R2, +INF ;  /* 0x7ff000000402742b */ /* 0x000fd40000000002 */
[----:B------:R-:W-:Y:S02]  /*0980*/  FSEL R4, R2, RZ, P0 ;  /* 0x000000ff02047208 */ /* 0x000fe40000000000 */
[----:B------:R-:W-:-:S07]  /*0990*/  FSEL R5, R3, -QNAN , P0 ;  /* 0xfff0000003057808 */ /* 0x000fce0000000000 */
.L_x_4:
[----:B------:R-:W-:Y:S05]  /*09a0*/  BSYNC.RECONVERGENT B0 ;  /* 0x0000000000007941 */ /* 0x000fea0003800200 */
.L_x_2:
[----:B------:R-:W0:Y:S01]  /*09b0*/  LDC.64 R2, c[0x0][0x398] ;  /* 0x0000e600ff027b82 */ /* 0x000e220000000a00 */
[----:B------:R-:W-:Y:S01]  /*09c0*/  DADD R4, R6, R4 ;  /* 0x0000000006047229 */ /* 0x000fe20000000004 */
[----:B0-----:R-:W-:-:S06]  /*09d0*/  IMAD.WIDE.U32 R8, R8, 0x8, R2 ;  /* 0x0000000808087825 */ /* 0x001fcc00078e0002 */
[----:B------:R-:W-:Y:S01]  /*09e0*/  STG.E.64 desc[UR4][R8.64], R4 ;  /* 0x0000000408007986 */ /* 0x000fe2000c101b04 */
[----:B------:R-:W-:Y:S05]  /*09f0*/  EXIT ;  /* 0x000000000000794d */ /* 0x000fea0003800000 */
        .type           $_Z16trapezoid_kernelddiPd$__internal_trig_reduction_slowpathd,@function
        .size           $_Z16trapezoid_kernelddiPd$__internal_trig_reduction_slowpathd,(.L_x_13 - $_Z16trapezoid_kernelddiPd$__internal_trig_reduction_slowpathd)
$_Z16trapezoid_kernelddiPd$__internal_trig_reduction_slowpathd:
[--C-:B------:R-:W-:Y:S01]  /*0a00*/  SHF.R.U32.HI R0, RZ, 0x14, R7.reuse ;  /* 0x00000014ff007819 */ /* 0x100fe20000011607 */
[----:B------:R-:W-:Y:S02]  /*0a10*/  IMAD.MOV.U32 R11, RZ, RZ, R6 ;  /* 0x000000ffff0b7224 */ /* 0x000fe400078e0006 */
[----:B------:R-:W-:Y:S01]  /*0a20*/  IMAD.MOV.U32 R16, RZ, RZ, R7 ;  /* 0x000000ffff107224 */ /* 0x000fe200078e0007 */
[----:B------:R-:W-:Y:S01]  /*0a30*/  LOP3.LUT R2, R0, 0x7ff, RZ, 0xc0, !PT ;  /* 0x000007ff00027812 */ /* 0x000fe200078ec0ff */
[----:B------:R-:W-:-:S03]  /*0a40*/  IMAD.MOV.U32 R3, RZ, RZ, RZ ;  /* 0x000000ffff037224 */ /* 0x000fc600078e00ff */
[----:B------:R-:W-:-:S13]  /*0a50*/  ISETP.NE.AND P0, PT, R2, 0x7ff, PT ;  /* 0x000007ff0200780c */ /* 0x000fda0003f05270 */
[----:B------:R-:W-:Y:S05]  /*0a60*/  @!P0 BRA `(.L_x_5) ;  /* 0x00000008004c8947 */ /* 0x000fea0003800000 */
[----:B------:R-:W-:Y:S01]  /*0a70*/  VIADD R2, R2, 0xfffffc00 ;  /* 0xfffffc0002027836 */ /* 0x000fe20000000000 */
[----:B------:R-:W-:Y:S01]  /*0a80*/  BSSY.RECONVERGENT B1, `(.L_x_6) ;  /* 0x0000030000017945 */ /* 0x000fe20003800200 */
[----:B------:R-:W-:Y:S01]  /*0a90*/  IMAD.MOV.U32 R9, RZ, RZ, R7 ;  /* 0x000000ffff097224 */ /* 0x000fe200078e0007 */
[----:B------:R-:W-:Y:S02]  /*0aa0*/  CS2R R12, SRZ ;  /* 0x00000000000c7805 */ /* 0x000fe4000001ff00 */
[----:B------:R-:W-:Y:S02]  /*0ab0*/  SHF.R.U32.HI R17, RZ, 0x6, R2 ;  /* 0x00000006ff117819 */ /* 0x000fe40000011602 */
[----:B------:R-:W-:Y:S02]  /*0ac0*/  ISETP.GE.U32.AND P0, PT, R2, 0x80, PT ;  /* 0x000000800200780c */ /* 0x000fe40003f06070 */
[C---:B------:R-:W-:Y:S02]  /*0ad0*/  IADD3 R4, PT, PT, -R17.reuse, 0x13, RZ ;  /* 0x0000001311047810 */ /* 0x040fe40007ffe1ff */
[----:B------:R-:W-:-:S02]  /*0ae0*/  IADD3 R5, PT, PT, -R17, 0xf, RZ ;  /* 0x0000000f11057810 */ /* 0x000fc40007ffe1ff */
[----:B------:R-:W-:-:S04]  /*0af0*/  SEL R4, R4, 0x12, P0 ;  /* 0x0000001204047807 */ /* 0x000fc80000000000 */
[----:B------:R-:W-:-:S13]  /*0b00*/  ISETP.GE.AND P0, PT, R5, R4, PT ;  /* 0x000000040500720c */ /* 0x000fda0003f06270 */
[----:B------:R-:W-:Y:S05]  /*0b10*/  @P0 BRA `(.L_x_7) ;  /* 0x0000000000980947 */ /* 0x000fea0003800000 */
[----:B------:R-:W0:Y:S01]  /*0b20*/  LDC.64 R14, c[0x0][0x358] ;  /* 0x0000d600ff0e7b82 */ /* 0x000e220000000a00 */
[C---:B------:R-:W-:Y:S01]  /*0b30*/  SHF.L.U64.HI R19, R11.reuse, 0xb, R16 ;  /* 0x0000000b0b137819 */ /* 0x040fe20000010210 */
[----:B------:R-:W-:Y:S01]  /*0b40*/  BSSY.RECONVERGENT B2, `(.L_x_8) ;  /* 0x0000022000027945 */ /* 0x000fe20003800200 */
[----:B------:R-:W-:Y:S01]  /*0b50*/  IMAD.SHL.U32 R11, R11, 0x800, RZ ;  /* 0x000008000b0b7824 */ /* 0x000fe200078e00ff */
[----:B------:R-:W-:Y:S01]  /*0b60*/  IADD3 R16, PT, PT, RZ, -R17, -R4 ;  /* 0x80000011ff107210 */ /* 0x000fe20007ffe804 */
[----:B------:R-:W-:Y:S01]  /*0b70*/  IMAD.MOV.U32 R18, RZ, RZ, RZ ;  /* 0x000000ffff127224 */ /* 0x000fe200078e00ff */
[----:B------:R-:W-:Y:S02]  /*0b80*/  CS2R R12, SRZ ;  /* 0x00000000000c7805 */ /* 0x000fe4000001ff00 */
[----:B------:R-:W-:-:S07]  /*0b90*/  LOP3.LUT R19, R19, 0x80000000, RZ, 0xfc, !PT ;  /* 0x8000000013137812 */ /* 0x000fce00078efcff */
.L_x_9:
[----:B------:R-:W1:Y:S01]  /*0ba0*/  LDC.64 R2, c[0x4][RZ] ;  /* 0x01000000ff027b82 */ /* 0x000e620000000a00 */
[----:B0-----:R-:W-:Y:S02]  /*0bb0*/  R2UR UR6, R14 ;  /* 0x000000000e0672ca */ /* 0x001fe400000e0000 */
[----:B------:R-:W-:Y:S01]  /*0bc0*/  R2UR UR7, R15 ;  /* 0x000000000f0772ca */ /* 0x000fe200000e0000 */
[----:B-1----:R-:W-:-:S12]  /*0bd0*/  IMAD.WIDE R2, R5, 0x8, R2 ;  /* 0x0000000805027825 */ /* 0x002fd800078e0202 */
[----:B------:R-:W2:Y:S01]  /*0be0*/  LDG.E.64.CONSTANT R2, desc[UR6][R2.64] ;  /* 0x0000000602027981 */ /* 0x000ea2000c1e9b00 */
[----:B------:R-:W-:Y:S02]  /*0bf0*/  VIADD R16, R16, 0x1 ;  /* 0x0000000110107836 */ /* 0x000fe40000000000 */
[----:B------:R-:W-:Y:S02]  /*0c00*/  VIADD R5, R5, 0x1 ;  /* 0x0000000105057836 */ /* 0x000fe40000000000 */
[----:B--2---:R-:W-:-:S04]  /*0c10*/  IMAD.WIDE.U32 R12, P2, R2, R11, R12 ;  /* 0x0000000b020c7225 */ /* 0x004fc8000784000c */
[----:B------:R-:W-:Y:S02]  /*0c20*/  IMAD R21, R2, R19, RZ ;  /* 0x0000001302157224 */ /* 0x000fe400078e02ff */
[CC--:B------:R-:W-:Y:S02]  /*0c30*/  IMAD R20, R3.reuse, R11.reuse, RZ ;  /* 0x0000000b03147224 */ /* 0x0c0fe400078e02ff */
[----:B------:R-:W-:Y:S01]  /*0c40*/  IMAD.HI.U32 R23, R3, R11, RZ ;  /* 0x0000000b03177227 */ /* 0x000fe200078e00ff */
[----:B------:R-:W-:-:S03]  /*0c50*/  IADD3 R13, P0, PT, R21, R13, RZ ;  /* 0x0000000d150d7210 */ /* 0x000fc60007f1e0ff */
[----:B------:R-:W-:Y:S01]  /*0c60*/  IMAD R21, R18, 0x8, R1 ;  /* 0x0000000812157824 */ /* 0x000fe200078e0201 */
[----:B------:R-:W-:Y:S01]  /*0c70*/  IADD3 R13, P1, PT, R20, R13, RZ ;  /* 0x0000000d140d7210 */ /* 0x000fe20007f3e0ff */
[----:B------:R-:W-:-:S04]  /*0c80*/  IMAD.HI.U32 R20, R2, R19, RZ ;  /* 0x0000001302147227 */ /* 0x000fc800078e00ff */
[----:B------:R-:W-:Y:S01]  /*0c90*/  IMAD.X R2, RZ, RZ, R20, P2 ;  /* 0x000000ffff027224 */ /* 0x000fe200010e0614 */
[----:B------:R0:W-:Y:S01]  /*0ca0*/  STL.64 [R21], R12 ;  /* 0x0000000c15007387 */ /* 0x0001e20000100a00 */
[----:B------:R-:W-:-:S03]  /*0cb0*/  IMAD.HI.U32 R20, R3, R19, RZ ;  /* 0x0000001303147227 */ /* 0x000fc600078e00ff */
[----:B------:R-:W-:Y:S01]  /*0cc0*/  IADD3.X R2, P0, PT, R23, R2, RZ, P0, !PT ;  /* 0x0000000217027210 */ /* 0x000fe2000071e4ff */
[----:B------:R-:W-:Y:S02]  /*0cd0*/  IMAD R3, R3, R19, RZ ;  /* 0x0000001303037224 */ /* 0x000fe400078e02ff */
[----:B------:R-:W-:-:S03]  /*0ce0*/  VIADD R18, R18, 0x1 ;  /* 0x0000000112127836 */ /* 0x000fc60000000000 */
[----:B------:R-:W-:Y:S01]  /*0cf0*/  IADD3.X R3, P1, PT, R3, R2, RZ, P1, !PT ;  /* 0x0000000203037210 */ /* 0x000fe20000f3e4ff */
[----:B------:R-:W-:Y:S01]  /*0d00*/  IMAD.X R2, RZ, RZ, R20, P0 ;  /* 0x000000ffff027224 */ /* 0x000fe200000e0614 */
[----:B------:R-:W-:-:S03]  /*0d10*/  ISETP.NE.AND P0, PT, R16, -0xf, PT ;  /* 0xfffffff11000780c */ /* 0x000fc60003f05270 */
[----:B------:R-:W-:Y:S02]  /*0d20*/  IMAD.X R2, RZ, RZ, R2, P1 ;  /* 0x000000ffff027224 */ /* 0x000fe400008e0602 */
[----:B0-----:R-:W-:Y:S02]  /*0d30*/  IMAD.MOV.U32 R12, RZ, RZ, R3 ;  /* 0x000000ffff0c7224 */ /* 0x001fe400078e0003 */
[----:B------:R-:W-:-:S06]  /*0d40*/  IMAD.MOV.U32 R13, RZ, RZ, R2 ;  /* 0x000000ffff0d7224 */ /* 0x000fcc00078e0002 */
[----:B------:R-:W-:Y:S05]  /*0d50*/  @P0 BRA `(.L_x_9) ;  /* 0xfffffffc00900947 */ /* 0x000fea000383ffff */
[----:B------:R-:W-:Y:S05]  /*0d60*/  BSYNC.RECONVERGENT B2 ;  /* 0x0000000000027941 */ /* 0x000fea0003800200 */
.L_x_8:
[----:B------:R-:W-:-:S07]  /*0d70*/  IMAD.MOV.U32 R5, RZ, RZ, R4 ;  /* 0x000000ffff057224 */ /* 0x000fce00078e0004 */
.L_x_7:
[----:B------:R-:W-:Y:S05]  /*0d80*/  BSYNC.RECONVERGENT B1 ;  /* 0x0000000000017941 */ /* 0x000fea0003800200 */
.L_x_6:
[----:B------:R-:W-:Y:S01]  /*0d90*/  LOP3.LUT P0, R23, R0, 0x3f, RZ, 0xc0, !PT ;  /* 0x0000003f00177812 */ /* 0x000fe2000780c0ff */
[----:B------:R-:W-:-:S04]  /*0da0*/  IMAD.IADD R2, R17, 0x1, R5 ;  /* 0x0000000111027824 */ /* 0x000fc800078e0205 */
[----:B------:R-:W-:-:S05]  /*0db0*/  IMAD.U32 R25, R2, 0x8, R1 ;  /* 0x0000000802197824 */ /* 0x000fca00078e0001 */
[----:B------:R0:W-:Y:S04]  /*0dc0*/  STL.64 [R25+-0x78], R12 ;  /* 0xffff880c19007387 */ /* 0x0001e80000100a00 */
[----:B------:R-:W2:Y:S04]  /*0dd0*/  @P0 LDL.64 R14, [R1+0x8] ;  /* 0x00000800010e0983 */ /* 0x000ea80000100a00 */
[----:B------:R-:W3:Y:S04]  /*0de0*/  LDL.64 R4, [R1+0x10] ;  /* 0x0000100001047983 */ /* 0x000ee80000100a00 */
[----:B------:R-:W4:Y:S01]  /*0df0*/  LDL.64 R2, [R1+0x18] ;  /* 0x0000180001027983 */ /* 0x000f220000100a00 */
[----:B------:R-:W-:Y:S01]  /*0e00*/  @P0 LOP3.LUT R0, R0, 0x3f, RZ, 0xc, !PT ;  /* 0x0000003f00000812 */ /* 0x000fe200078e0cff */
[----:B------:R-:W-:Y:S01]  /*0e10*/  BSSY.RECONVERGENT B1, `(.L_x_10) ;  /* 0x0000034000017945 */ /* 0x000fe20003800200 */
[----:B--2---:R-:W-:-:S02]  /*0e20*/  @P0 SHF.R.U64 R11, R14, 0x1, R15 ;  /* 0x000000010e0b0819 */ /* 0x004fc4000000120f */
[----:B------:R-:W-:Y:S02]  /*0e30*/  @P0 SHF.R.U32.HI R15, RZ, 0x1, R15 ;  /* 0x00000001ff0f0819 */ /* 0x000fe4000001160f */
[CC--:B---3--:R-:W-:Y:S02]  /*0e40*/  @P0 SHF.L.U32 R14, R4.reuse, R23.reuse, RZ ;  /* 0x00000017040e0219 */ /* 0x0c8fe400000006ff */
[----:B------:R-:W-:Y:S02]  /*0e50*/  @P0 SHF.R.U64 R11, R11, R0, R15 ;  /* 0x000000000b0b0219 */ /* 0x000fe4000000120f */
[--C-:B------:R-:W-:Y:S02]  /*0e60*/  @P0 SHF.R.U32.HI R21, RZ, 0x1, R5.reuse ;  /* 0x00000001ff150819 */ /* 0x100fe40000011605 */
[C-C-:B------:R-:W-:Y:S02]  /*0e70*/  @P0 SHF.R.U64 R19, R4.reuse, 0x1, R5.reuse ;  /* 0x0000000104130819 */ /* 0x140fe40000001205 */
[----:B------:R-:W-:-:S02]  /*0e80*/  @P0 SHF.L.U64.HI R17, R4, R23, R5 ;  /* 0x0000001704110219 */ /* 0x000fc40000010205 */
[-C--:B0-----:R-:W-:Y:S02]  /*0e90*/  @P0 SHF.R.U32.HI R12, RZ, R0.reuse, R15 ;  /* 0x00000000ff0c0219 */ /* 0x081fe4000001160f */
[----:B------:R-:W-:Y:S02]  /*0ea0*/  @P0 LOP3.LUT R4, R14, R11, RZ, 0xfc, !PT ;  /* 0x0000000b0e040212 */ /* 0x000fe400078efcff */
[-C--:B----4-:R-:W-:Y:S02]  /*0eb0*/  @P0 SHF.L.U32 R13, R2, R23.reuse, RZ ;  /* 0x00000017020d0219 */ /* 0x090fe400000006ff */
[----:B------:R-:W-:Y:S01]  /*0ec0*/  @P0 SHF.R.U64 R16, R19, R0, R21 ;  /* 0x0000000013100219 */ /* 0x000fe20000001215 */
[----:B------:R-:W-:Y:S01]  /*0ed0*/  IMAD.SHL.U32 R14, R4, 0x4, RZ ;  /* 0x00000004040e7824 */ /* 0x000fe200078e00ff */
[----:B------:R-:W-:Y:S02]  /*0ee0*/  @P0 LOP3.LUT R5, R17, R12, RZ, 0xfc, !PT ;  /* 0x0000000c11050212 */ /* 0x000fe400078efcff */
[----:B------:R-:W-:-:S02]  /*0ef0*/  @P0 SHF.L.U64.HI R23, R2, R23, R3 ;  /* 0x0000001702170219 */ /* 0x000fc40000010203 */
[----:B------:R-:W-:Y:S02]  /*0f00*/  @P0 LOP3.LUT R2, R13, R16, RZ, 0xfc, !PT ;  /* 0x000000100d020212 */ /* 0x000fe400078efcff */
[----:B------:R-:W-:Y:S02]  /*0f10*/  @P0 SHF.R.U32.HI R0, RZ, R0, R21 ;  /* 0x00000000ff000219 */ /* 0x000fe40000011615 */
[----:B------:R-:W-:Y:S02]  /*0f20*/  SHF.L.U64.HI R16, R4, 0x2, R5 ;  /* 0x0000000204107819 */ /* 0x000fe40000010205 */
[----:B------:R-:W-:Y:S02]  /*0f30*/  @P0 LOP3.LUT R3, R23, R0, RZ, 0xfc, !PT ;  /* 0x0000000017030212 */ /* 0x000fe400078efcff */
[----:B------:R-:W-:Y:S02]  /*0f40*/  SHF.L.W.U32.HI R5, R5, 0x2, R2 ;  /* 0x0000000205057819 */ /* 0x000fe40000010e02 */
[----:B------:R-:W-:-:S02]  /*0f50*/  IADD3 RZ, P0, PT, RZ, -R14, RZ ;  /* 0x8000000effff7210 */ /* 0x000fc40007f1e0ff */
[----:B------:R-:W-:Y:S02]  /*0f60*/  LOP3.LUT R0, RZ, R16, RZ, 0x33, !PT ;  /* 0x00000010ff007212 */ /* 0x000fe400078e33ff */
[----:B------:R-:W-:Y:S02]  /*0f70*/  SHF.L.W.U32.HI R2, R2, 0x2, R3 ;  /* 0x0000000202027819 */ /* 0x000fe40000010e03 */
[----:B------:R-:W-:Y:S02]  /*0f80*/  LOP3.LUT R4, RZ, R5, RZ, 0x33, !PT ;  /* 0x00000005ff047212 */ /* 0x000fe400078e33ff */
[----:B------:R-:W-:Y:S02]  /*0f90*/  IADD3.X R11, P0, PT, RZ, R0, RZ, P0, !PT ;  /* 0x00000000ff0b7210 */ /* 0x000fe4000071e4ff */
[----:B------:R-:W-:Y:S02]  /*0fa0*/  LOP3.LUT R12, RZ, R2, RZ, 0x33, !PT ;  /* 0x00000002ff0c7212 */ /* 0x000fe400078e33ff */
[----:B------:R-:W-:-:S02]  /*0fb0*/  IADD3.X R0, P1, PT, RZ, R4, RZ, P0, !PT ;  /* 0x00000004ff007210 */ /* 0x000fc4000073e4ff */
[----:B------:R-:W-:-:S03]  /*0fc0*/  ISETP.GT.U32.AND P2, PT, R5, -0x1, PT ;  /* 0xffffffff0500780c */ /* 0x000fc60003f44070 */
[----:B------:R-:W-:Y:S01]  /*0fd0*/  IMAD.X R13, RZ, RZ, R12, P1 ;  /* 0x000000ffff0d7224 */ /* 0x000fe200008e060c */
[----:B------:R-:W-:-:S04]  /*0fe0*/  ISETP.GT.AND.EX P0, PT, R2, -0x1, PT, P2 ;  /* 0xffffffff0200780c */ /* 0x000fc80003f04320 */
[----:B------:R-:W-:Y:S02]  /*0ff0*/  SEL R4, R2, R13, P0 ;  /* 0x0000000d02047207 */ /* 0x000fe40000000000 */
[----:B------:R-:W-:Y:S02]  /*1000*/  SEL R15, R5, R0, P0 ;  /* 0x00000000050f7207 */ /* 0x000fe40000000000 */
[----:B------:R-:W-:Y:S02]  /*1010*/  ISETP.NE.U32.AND P1, PT, R4, RZ, PT ;  /* 0x000000ff0400720c */ /* 0x000fe40003f25070 */
[----:B------:R-:W-:Y:S02]  /*1020*/  SEL R11, R16, R11, P0 ;  /* 0x0000000b100b7207 */ /* 0x000fe40000000000 */
[----:B------:R-:W-:Y:S01]  /*1030*/  SEL R5, R15, R4, !P1 ;  /* 0x000000040f057207 */ /* 0x000fe20004800000 */
[----:B------:R-:W-:-:S05]  /*1040*/  @!P0 IMAD.MOV R14, RZ, RZ, -R14 ;  /* 0x000000ffff0e8224 */ /* 0x000fca00078e0a0e */
[----:B------:R-:W0:Y:S02]  /*1050*/  FLO.U32 R5, R5 ;  /* 0x0000000500057300 */ /* 0x000e2400000e0000 */
[C---:B0-----:R-:W-:Y:S02]  /*1060*/  IADD3 R12, PT, PT, -R5.reuse, 0x1f, RZ ;  /* 0x0000001f050c7810 */ /* 0x041fe40007ffe1ff */
[----:B------:R-:W-:-:S03]  /*1070*/  IADD3 R0, PT, PT, -R5, 0x3f, RZ ;  /* 0x0000003f05007810 */ /* 0x000fc60007ffe1ff */
[----:B------:R-:W-:-:S05]  /*1080*/  @P1 IMAD.MOV R0, RZ, RZ, R12 ;  /* 0x000000ffff001224 */ /* 0x000fca00078e020c */
[----:B------:R-:W-:-:S13]  /*1090*/  ISETP.NE.AND P1, PT, R0, RZ, PT ;  /* 0x000000ff0000720c */ /* 0x000fda0003f25270 */
[----:B------:R-:W-:Y:S05]  /*10a0*/  @!P1 BRA `(.L_x_11) ;  /* 0x0000000000289947 */ /* 0x000fea0003800000 */
[--C-:B------:R-:W-:Y:S02]  /*10b0*/  SHF.R.U64 R12, R14, 0x1, R11.reuse ;  /* 0x000000010e0c7819 */ /* 0x100fe4000000120b */
[C---:B------:R-:W-:Y:S02]  /*10c0*/  LOP3.LUT R5, R0.reuse, 0x3f, RZ, 0xc0, !PT ;  /* 0x0000003f00057812 */ /* 0x040fe400078ec0ff */
[----:B------:R-:W-:Y:S02]  /*10d0*/  SHF.R.U32.HI R14, RZ, 0x1, R11 ;  /* 0x00000001ff0e7819 */ /* 0x000fe4000001160b */
[----:B------:R-:W-:Y:S02]  /*10e0*/  LOP3.LUT R11, R0, 0x3f, RZ, 0xc, !PT ;  /* 0x0000003f000b7812 */ /* 0x000fe400078e0cff */
[CC--:B------:R-:W-:Y:S02]  /*10f0*/  SHF.L.U64.HI R16, R15.reuse, R5.reuse, R4 ;  /* 0x000000050f107219 */ /* 0x0c0fe40000010204 */
[----:B------:R-:W-:-:S02]  /*1100*/  SHF.L.U32 R5, R15, R5, RZ ;  /* 0x000000050f057219 */ /* 0x000fc400000006ff */
[-CC-:B------:R-:W-:Y:S02]  /*1110*/  SHF.R.U64 R4, R12, R11.reuse, R14.reuse ;  /* 0x0000000b0c047219 */ /* 0x180fe4000000120e */
[----:B------:R-:W-:Y:S02]  /*1120*/  SHF.R.U32.HI R11, RZ, R11, R14 ;  /* 0x0000000bff0b7219 */ /* 0x000fe4000001160e */
[----:B------:R-:W-:Y:S02]  /*1130*/  LOP3.LUT R15, R5, R4, RZ, 0xfc, !PT ;  /* 0x00000004050f7212 */ /* 0x000fe400078efcff */
[----:B------:R-:W-:-:S07]  /*1140*/  LOP3.LUT R4, R16, R11, RZ, 0xfc, !PT ;  /* 0x0000000b10047212 */ /* 0x000fce00078efcff */
.L_x_11:
[----:B------:R-:W-:Y:S05]  /*1150*/  BSYNC.RECONVERGENT B1 ;  /* 0x0000000000017941 */ /* 0x000fea0003800200 */
.L_x_10:
[----:B------:R-:W-:Y:S01]  /*1160*/  IMAD.WIDE.U32 R16, R15, 0x2168c235, RZ ;  /* 0x2168c2350f107825 */ /* 0x000fe200078e00ff */
[----:B------:R-:W-:-:S03]  /*1170*/  SHF.R.U32.HI R3, RZ, 0x1e, R3 ;  /* 0x0000001eff037819 */ /* 0x000fc60000011603 */
[----:B------:R-:W-:Y:S01]  /*1180*/  IMAD.MOV.U32 R12, RZ, RZ, R17 ;  /* 0x000000ffff0c7224 */ /* 0x000fe200078e0011 */
[----:B------:R-:W-:Y:S01]  /*1190*/  IADD3 RZ, P1, PT, R16, R16, RZ ;  /* 0x0000001010ff7210 */ /* 0x000fe20007f3e0ff */
[----:B------:R-:W-:Y:S01]  /*11a0*/  IMAD.MOV.U32 R13, RZ, RZ, RZ ;  /* 0x000000ffff0d7224 */ /* 0x000fe200078e00ff */
[----:B------:R-:W-:Y:S01]  /*11b0*/  LEA.HI R3, R2, R3, RZ, 0x1 ;  /* 0x0000000302037211 */ /* 0x000fe200078f08ff */
[----:B------:R-:W-:-:S04]  /*11c0*/  IMAD.HI.U32 R5, R4, -0x36f0255e, RZ ;  /* 0xc90fdaa204057827 */ /* 0x000fc800078e00ff */
[----:B------:R-:W-:-:S04]  /*11d0*/  IMAD.WIDE.U32 R12, R15, -0x36f0255e, R12 ;  /* 0xc90fdaa20f0c7825 */ /* 0x000fc800078e000c */
[C---:B------:R-:W-:Y:S02]  /*11e0*/  IMAD R11, R4.reuse, -0x36f0255e, RZ ;  /* 0xc90fdaa2040b7824 */ /* 0x040fe400078e02ff */
[----:B------:R-:W-:-:S04]  /*11f0*/  IMAD.WIDE.U32 R12, P2, R4, 0x2168c235, R12 ;  /* 0x2168c235040c7825 */ /* 0x000fc8000784000c */
[----:B------:R-:W-:Y:S01]  /*1200*/  IMAD.X R4, RZ, RZ, R5, P2 ;  /* 0x000000ffff047224 */ /* 0x000fe200010e0605 */
[----:B------:R-:W-:Y:S02]  /*1210*/  IADD3 R5, P2, PT, R11, R13, RZ ;  /* 0x0000000d0b057210 */ /* 0x000fe40007f5e0ff */
[----:B------:R-:W-:Y:S02]  /*1220*/  IADD3.X RZ, P1, PT, R12, R12, RZ, P1, !PT ;  /* 0x0000000c0cff7210 */ /* 0x000fe40000f3e4ff */
[C---:B------:R-:W-:Y:S01]  /*1230*/  ISETP.GT.U32.AND P3, PT, R5.reuse, RZ, PT ;  /* 0x000000ff0500720c */ /* 0x040fe20003f64070 */
[----:B------:R-:W-:Y:S01]  /*1240*/  IMAD.X R4, RZ, RZ, R4, P2 ;  /* 0x000000ffff047224 */ /* 0x000fe200010e0604 */
[----:B------:R-:W-:-:S04]  /*1250*/  IADD3.X R12, P2, PT, R5, R5, RZ, P1, !PT ;  /* 0x00000005050c7210 */ /* 0x000fc80000f5e4ff */
[C---:B------:R-:W-:Y:S01]  /*1260*/  ISETP.GT.AND.EX P1, PT, R4.reuse, RZ, PT, P3 ;  /* 0x000000ff0400720c */ /* 0x040fe20003f24330 */
[----:B------:R-:W-:-:S03]  /*1270*/  IMAD.X R11, R4, 0x1, R4, P2 ;  /* 0x00000001040b7824 */ /* 0x000fc600010e0604 */
[----:B------:R-:W-:Y:S02]  /*1280*/  SEL R5, R12, R5, P1 ;  /* 0x000000050c057207 */ /* 0x000fe40000800000 */
[----:B------:R-:W-:Y:S02]  /*1290*/  SEL R11, R11, R4, P1 ;  /* 0x000000040b0b7207 */ /* 0x000fe40000800000 */
[----:B------:R-:W-:-:S05]  /*12a0*/  IADD3 R5, P2, PT, R5, 0x1, RZ ;  /* 0x0000000105057810 */ /* 0x000fca0007f5e0ff */
[----:B------:R-:W-:Y:S01]  /*12b0*/  IMAD.X R12, RZ, RZ, R11, P2 ;  /* 0x000000ffff0c7224 */ /* 0x000fe200010e060b */
[----:B------:R-:W-:Y:S02]  /*12c0*/  SEL R11, RZ, 0xffffffff, !P1 ;  /* 0xffffffffff0b7807 */ /* 0x000fe40004800000 */
[----:B------:R-:W-:Y:S02]  /*12d0*/  LOP3.LUT P1, R4, R9, 0x80000000, RZ, 0xc0, !PT ;  /* 0x8000000009047812 */ /* 0x000fe4000782c0ff */
[----:B------:R-:W-:Y:S01]  /*12e0*/  SHF.R.U64 R5, R5, 0xa, R12 ;  /* 0x0000000a05057819 */ /* 0x000fe2000000120c */
[----:B------:R-:W-:Y:S01]  /*12f0*/  IMAD.IADD R9, R11, 0x1, -R0 ;  /* 0x000000010b097824 */ /* 0x000fe200078e0a00 */
[----:B------:R-:W-:Y:S02]  /*1300*/  @!P0 LOP3.LUT R4, R4, 0x80000000, RZ, 0x3c, !PT ;  /* 0x8000000004048812 */ /* 0x000fe400078e3cff */
[----:B------:R-:W-:-:S04]  /*1310*/  IADD3 R5, P2, PT, R5, 0x1, RZ ;  /* 0x0000000105057810 */ /* 0x000fc80007f5e0ff */
[----:B------:R-:W-:-:S03]  /*1320*/  LEA.HI.X R12, R12, RZ, RZ, 0x16, P2 ;  /* 0x000000ff0c0c7211 */ /* 0x000fc600010fb4ff */
[----:B------:R-:W-:Y:S01]  /*1330*/  @P1 IMAD.MOV R3, RZ, RZ, -R3 ;  /* 0x000000ffff031224 */ /* 0x000fe200078e0a03 */
[--C-:B------:R-:W-:Y:S01]  /*1340*/  SHF.R.U64 R0, R5, 0x1, R12.reuse ;  /* 0x0000000105007819 */ /* 0x100fe2000000120c */
[----:B------:R-:W-:Y:S01]  /*1350*/  IMAD.SHL.U32 R5, R9, 0x100000, RZ ;  /* 0x0010000009057824 */ /* 0x000fe200078e00ff */
[----:B------:R-:W-:Y:S02]  /*1360*/  SHF.R.U32.HI R12, RZ, 0x1, R12 ;  /* 0x00000001ff0c7819 */ /* 0x000fe4000001160c */
[----:B------:R-:W-:-:S04]  /*1370*/  IADD3 R11, P2, P3, RZ, RZ, R0 ;  /* 0x000000ffff0b7210 */ /* 0x000fc80007b5e000 */
[----:B------:R-:W-:-:S04]  /*1380*/  IADD3.X R5, PT, PT, R5, 0x3fe00000, R12, P2, P3 ;  /* 0x3fe0000005057810 */ /* 0x000fc800017e640c */
[----:B------:R-:W-:-:S07]  /*1390*/  LOP3.LUT R16, R5, R4, RZ, 0xfc, !PT ;  /* 0x0000000405107212 */ /* 0x000fce00078efcff */
.L_x_5:
[----:B------:R-:W-:Y:S02]  /*13a0*/  IMAD.MOV.U32 R2, RZ, RZ, R11 ;  /* 0x000000ffff027224 */ /* 0x000fe400078e000b */
[----:B------:R-:W-:Y:S02]  /*13b0*/  IMAD.MOV.U32 R11, RZ, RZ, 0x0 ;  /* 0x00000000ff0b7424 */ /* 0x000fe400078e00ff */
[----:B------:R-:W-:Y:S02]  /*13c0*/  IMAD.MOV.U32 R0, RZ, RZ, R3 ;  /* 0x000000ffff007224 */ /* 0x000fe400078e0003 */
[----:B------:R-:W-:Y:S01]  /*13d0*/  IMAD.MOV.U32 R3, RZ, RZ, R16 ;  /* 0x000000ffff037224 */ /* 0x000fe200078e0010 */
[----:B------:R-:W-:Y:S06]  /*13e0*/  RET.REL.NODEC R10 `(_Z16trapezoid_kernelddiPd) ;  /* 0xffffffec0a047950 */ /* 0x000fec0003c3ffff */
.L_x_12:
[----:B------:R-:W-:-:S00]  /*13f0*/  BRA `(.L_x_12) ;  /* 0xfffffffc00fc7947 */ /* 0x000fc0000383ffff */
[----:B------:R-:W-:-:S00]  /*1400*/  NOP ;  /* 0x0000000000007918 */ /* 0x000fc00000000000 */
[----:B------:R-:W-:-:S00]  /*1410*/  NOP ;  /* 0x0000000000007918 */ /* 0x000fc00000000000 */
[----:B------:R-:W-:-:S00]  /*1420*/  NOP ;  /* 0x0000000000007918 */ /* 0x000fc00000000000 */
[----:B------:R-:W-:-:S00]  /*1430*/  NOP ;  /* 0x0000000000007918 */ /* 0x000fc00000000000 */
[----:B------:R-:W-:-:S00]  /*1440*/  NOP ;  /* 0x0000000000007918 */ /* 0x000fc00000000000 */
[----:B------:R-:W-:-:S00]  /*1450*/  NOP ;  /* 0x0000000000007918 */ /* 0x000fc00000000000 */
[----:B------:R-:W-:-:S00]  /*1460*/  NOP ;  /* 0x0000000000007918 */ /* 0x000fc00000000000 */
[----:B------:R-:W-:-:S00]  /*1470*/  NOP ;  /* 0x0000000000007918 */ /* 0x000fc00000000000 */
.L_x_13:


//--------------------- .nv.global.init           --------------------------
	.section	.nv.global.init,"aw",@progbits
	.align	16
.nv.global.init:
	.type		__cudart_sin_cos_coeffs,@object
	.size		__cudart_sin_cos_coeffs,(__cudart_i2opi_d - __cudart_sin_cos_coeffs)
__cudart_sin_cos_coeffs:
        /*0000*/ 	.byte	0x46, 0xd2, 0xb0, 0x2c, 0xf1, 0xe5, 0x5a, 0xbe, 0x92, 0xe3, 0xac, 0x69, 0xe3, 0x1d, 0xc7, 0x3e
        /*0010*/ 	.byte	0xa1, 0x62, 0xdb, 0x19, 0xa0, 0x01, 0x2a, 0xbf, 0x18, 0x08, 0x11, 0x11, 0x11, 0x11, 0x81, 0x3f
        /*0020*/ 	.byte	0x54, 0x55, 0x55, 0x55, 0x55, 0x55, 0xc5, 0xbf, 0x00, 0x00, 0x00, 0x00, 0x00, 0x00, 0x00, 0x00
        /*0030*/ 	.byte	0x00, 0x00, 0x00, 0x00, 0x00, 0x00, 0x00, 0x00, 0x64, 0x81, 0xfd, 0x20, 0x83, 0xff, 0xa8, 0xbd
        /*0040*/ 	.byte	0x28, 0x85, 0xef, 0xc1, 0xa7, 0xee, 0x21, 0x3e, 0xd9, 0xe6, 0x06, 0x8e, 0x4f, 0x7e, 0x92, 0xbe
        /*0050*/ 	.byte	0xe9, 0xbc, 0xdd, 0x19, 0xa0, 0x01, 0xfa, 0x3e, 0x47, 0x5d, 0xc1, 0x16, 0x6c, 0xc1, 0x56, 0xbf
        /*0060*/ 	.byte	0x51, 0x55, 0x55, 0x55, 0x55, 0x55, 0xa5, 0x3f, 0x00, 0x00, 0x00, 0x00, 0x00, 0x00, 0xe0, 0xbf
        /*0070*/ 	.byte	0x00, 0x00, 0x00, 0x00, 0x00, 0x00, 0xf0, 0x3f, 0x00, 0x00, 0x00, 0x00, 0x00, 0x00, 0x00, 0x00
	.type		__cudart_i2opi_d,@object
	.size		__cudart_i2opi_d,(.L_0 - __cudart_i2opi_d)
__cudart_i2opi_d:
        /* <DEDUP_REMOVED lines=9> */
.L_0:


//--------------------- .nv.shared.reserved.0     --------------------------
	.section	.nv.shared.reserved.0,"aw",@nobits
	.weak		__nv_reservedSMEM_offset_0_alias
	.size		__nv_reservedSMEM_offset_0_alias, 0, 64
	.other		__nv_reservedSMEM_offset_0_alias,@"STO_CUDA_RESERVED_SHARED STV_DEFAULT"
__nv_reservedSMEM_offset_0_alias:
	.zero		0
	.zero		64


//--------------------- .nv.constant0._Z16trapezoid_kernelddiPd --------------------------
	.section	.nv.constant0._Z16trapezoid_kernelddiPd,"a",@progbits
	.sectionflags	@""
	.align	4
.nv.constant0._Z16trapezoid_kernelddiPd:
	.zero		928


//--------------------- SYMBOLS --------------------------

	.type		.nv.reservedSmem.offset0,@object
	.size		.nv.reservedSmem.offset0,0x4
